	.headerflags	@"EF_CUDA_TEXMODE_UNIFIED EF_CUDA_64BIT_ADDRESS EF_CUDA_ACCELERATORS EF_CUDA_SM90 EF_CUDA_VIRTUAL_SM(EF_CUDA_SM90)"
	.elftype	@"ET_EXEC"


//--------------------- .nv.info                  --------------------------
	.section	.nv.info,"",@"SHT_CUDA_INFO"
	.align	4


	//----- nvinfo : EIATTR_REGCOUNT
	.align		4
        /*0000*/ 	.byte	0x04, 0x2f
        /*0002*/ 	.short	(.L_1 - .L_0)
	.align		4
.L_0:
        /*0004*/ 	.word	index@(triton_poi_fused_0)
        /*0008*/ 	.word	0x0000001e


	//----- nvinfo : EIATTR_MIN_STACK_SIZE
	.align		4
.L_1:
        /*000c*/ 	.byte	0x04, 0x12
        /*000e*/ 	.short	(.L_3 - .L_2)
	.align		4
.L_2:
        /*0010*/ 	.word	index@(triton_poi_fused_0)
        /*0014*/ 	.word	0x00000000


	//----- nvinfo : EIATTR_FRAME_SIZE
	.align		4
.L_3:
        /*0018*/ 	.byte	0x04, 0x11
        /*001a*/ 	.short	(.L_5 - .L_4)
	.align		4
.L_4:
        /*001c*/ 	.word	index@(triton_poi_fused_0)
        /*0020*/ 	.word	0x00000000


	//----- nvinfo : EIATTR_MIN_STACK_SIZE
	.align		4
.L_5:
        /*0024*/ 	.byte	0x04, 0x12
        /*0026*/ 	.short	(.L_7 - .L_6)
	.align		4
.L_6:
        /*0028*/ 	.word	index@(triton_poi_fused_0)
        /*002c*/ 	.word	0x00000000
.L_7:


//--------------------- .nv.info.triton_poi_fused_0 --------------------------
	.section	.nv.info.triton_poi_fused_0,"",@"SHT_CUDA_INFO"
	.sectionflags	@""
	.align	4


	//----- nvinfo : EIATTR_CUDA_API_VERSION
	.align		4
        /*0000*/ 	.byte	0x04, 0x37
        /*0002*/ 	.short	(.L_9 - .L_8)
.L_8:
        /*0004*/ 	.word	0x0000007c


	//----- nvinfo : EIATTR_KPARAM_INFO
	.align		4
.L_9:
        /*0008*/ 	.byte	0x04, 0x17
        /*000a*/ 	.short	(.L_11 - .L_10)
.L_10:
        /*000c*/ 	.word	0x00000000
        /*0010*/ 	.short	0x0003
        /*0012*/ 	.short	0x0014
        /*0014*/ 	.byte	0x00, 0xf0, 0x11, 0x00


	//----- nvinfo : EIATTR_KPARAM_INFO
	.align		4
.L_11:
        /*0018*/ 	.byte	0x04, 0x17
        /*001a*/ 	.short	(.L_13 - .L_12)
.L_12:
        /*001c*/ 	.word	0x00000000
        /*0020*/ 	.short	0x0002
        /*0022*/ 	.short	0x0010
        /*0024*/ 	.byte	0x00, 0xf0, 0x11, 0x00


	//----- nvinfo : EIATTR_KPARAM_INFO
	.align		4
.L_13:
        /*0028*/ 	.byte	0x04, 0x17
        /*002a*/ 	.short	(.L_15 - .L_14)
.L_14:
        /*002c*/ 	.word	0x00000000
        /*0030*/ 	.short	0x0001
        /*0032*/ 	.short	0x0008
        /*0034*/ 	.byte	0x00, 0xf4, 0x21, 0x00


	//----- nvinfo : EIATTR_KPARAM_INFO
	.align		4
.L_15:
        /*0038*/ 	.byte	0x04, 0x17
        /*003a*/ 	.short	(.L_17 - .L_16)
.L_16:
        /*003c*/ 	.word	0x00000000
        /*0040*/ 	.short	0x0000
        /*0042*/ 	.short	0x0000
        /*0044*/ 	.byte	0x00, 0xf4, 0x21, 0x00


	//----- nvinfo : EIATTR_SPARSE_MMA_MASK
	.align		4
.L_17:
        /*0048*/ 	.byte	0x03, 0x50
        /*004a*/ 	.short	0x0000


	//----- nvinfo : EIATTR_MAXREG_COUNT
	.align		4
        /*004c*/ 	.byte	0x03, 0x1b
        /*004e*/ 	.short	0x00ff


	//----- nvinfo : EIATTR_EXIT_INSTR_OFFSETS
	.align		4
        /*0050*/ 	.byte	0x04, 0x1c
        /*0052*/ 	.short	(.L_19 - .L_18)


	//   ....[0]....
.L_18:
        /*0054*/ 	.word	0x00000660


	//   ....[1]....
        /*0058*/ 	.word	0x000006b0


	//----- nvinfo : EIATTR_REQNTID
	.align		4
.L_19:
        /*005c*/ 	.byte	0x04, 0x10
        /*005e*/ 	.short	(.L_21 - .L_20)
.L_20:
        /*0060*/ 	.word	0x00000080
        /*0064*/ 	.word	0x00000001
        /*0068*/ 	.word	0x00000001


	//----- nvinfo : EIATTR_CBANK_PARAM_SIZE
	.align		4
.L_21:
        /*006c*/ 	.byte	0x03, 0x19
        /*006e*/ 	.short	0x0018


	//----- nvinfo : EIATTR_PARAM_CBANK
	.align		4
        /*0070*/ 	.byte	0x04, 0x0a
        /*0072*/ 	.short	(.L_23 - .L_22)
	.align		4
.L_22:
        /*0074*/ 	.word	index@(.nv.constant0.triton_poi_fused_0)
        /*0078*/ 	.short	0x0210
        /*007a*/ 	.short	0x0018


	//----- nvinfo : EIATTR_SW_WAR
	.align		4
.L_23:
        /*007c*/ 	.byte	0x04, 0x36
        /*007e*/ 	.short	(.L_25 - .L_24)
.L_24:
        /*0080*/ 	.word	0x00000008
.L_25:


//--------------------- .nv.callgraph             --------------------------
	.section	.nv.callgraph,"",@"SHT_CUDA_CALLGRAPH"
	.align	4
	.sectionentsize	8
	.align		4
        /*0000*/ 	.word	0x00000000
	.align		4
        /*0004*/ 	.word	0xffffffff
	.align		4
        /*0008*/ 	.word	0x00000000
	.align		4
        /*000c*/ 	.word	0xfffffffe
	.align		4
        /*0010*/ 	.word	0x00000000
	.align		4
        /*0014*/ 	.word	0xfffffffd
	.align		4
        /*0018*/ 	.word	0x00000000
	.align		4
        /*001c*/ 	.word	0xfffffffc


//--------------------- .text.triton_poi_fused_0  --------------------------
	.section	.text.triton_poi_fused_0,"ax",@progbits
	.sectionflags	@"SHF_BARRIERS=1"
	.align	128
        .global         triton_poi_fused_0
        .type           triton_poi_fused_0,@function
        .size           triton_poi_fused_0,(.L_x_1 - triton_poi_fused_0)
        .other          triton_poi_fused_0,@"STO_CUDA_ENTRY STV_DEFAULT"
triton_poi_fused_0:
.text.triton_poi_fused_0:
[----:B------:R-:W0:Y:S01]  /*0000*/  LDC R1, c[0x0][0x28] ;  /* 0x00000a00ff017b82 */ /* 0x000e220000000800 */
[----:B------:R-:W1:Y:S07]  /*0010*/  S2R R17, SR_CTAID.X ;  /* 0x0000000000117919 */ /* 0x000e6e0000002500 */
[----:B------:R-:W2:Y:S01]  /*0020*/  LDC.64 R14, c[0x0][0x210] ;  /* 0x00008400ff0e7b82 */ /* 0x000ea20000000a00 */
[----:B------:R-:W-:Y:S01]  /*0030*/  IMAD.MOV.U32 R18, RZ, RZ, RZ ;  /* 0x000000ffff127224 */ /* 0x000fe200078e00ff */
[----:B------:R-:W-:Y:S01]  /*0040*/  ULDC.64 UR6, c[0x0][0x208] ;  /* 0x0000820000067ab9 */ /* 0x000fe20000000a00 */
[----:B------:R-:W3:Y:S01]  /*0050*/  S2R R0, SR_TID.X ;  /* 0x0000000000007919 */ /* 0x000ee20000002100 */
[----:B------:R-:W4:Y:S01]  /*0060*/  S2R R16, SR_CTAID.Y ;  /* 0x0000000000107919 */ /* 0x000f220000002600 */
[----:B-1----:R-:W-:Y:S01]  /*0070*/  IMAD.SHL.U32 R17, R17, 0x10, RZ ;  /* 0x0000001011117824 */ /* 0x002fe200078e00ff */
[----:B---3--:R-:W-:-:S04]  /*0080*/  SHF.R.U32.HI R19, RZ, 0x4, R0 ;  /* 0x00000004ff137819 */ /* 0x008fc80000011600 */
[----:B------:R-:W-:Y:S01]  /*0090*/  LOP3.LUT R4, R17, 0xf, R0, 0xf8, !PT ;  /* 0x0000000f11047812 */ /* 0x000fe200078ef800 */
[----:B----4-:R-:W-:Y:S01]  /*00a0*/  IMAD.SHL.U32 R16, R16, 0x40, RZ ;  /* 0x0000004010107824 */ /* 0x010fe200078e00ff */
[----:B------:R-:W-:Y:S02]  /*00b0*/  SGXT.U32 R19, R19, 0x3 ;  /* 0x000000031313781a */ /* 0x000fe40000000000 */
[----:B------:R-:W-:Y:S02]  /*00c0*/  ISETP.GE.AND P0, PT, R4, 0x9, PT ;  /* 0x000000090400780c */ /* 0x000fe40003f06270 */
[----:B------:R-:W-:Y:S02]  /*00d0*/  LOP3.LUT R3, R16, 0x8, R19, 0xfe, !PT ;  /* 0x0000000810037812 */ /* 0x000fe400078efe13 */
[----:B------:R-:W-:Y:S02]  /*00e0*/  LOP3.LUT R2, R16, R19, RZ, 0xfc, !PT ;  /* 0x0000001310027212 */ /* 0x000fe400078efcff */
[C---:B------:R-:W-:Y:S01]  /*00f0*/  ISETP.LT.AND P2, PT, R3.reuse, 0xc0, !P0 ;  /* 0x000000c00300780c */ /* 0x040fe20004741270 */
[--C-:B------:R-:W-:Y:S01]  /*0100*/  IMAD R3, R3, 0x9, R4.reuse ;  /* 0x0000000903037824 */ /* 0x100fe200078e0204 */
[----:B------:R-:W-:Y:S01]  /*0110*/  LOP3.LUT R6, R16, 0x10, R19, 0xfe, !PT ;  /* 0x0000001010067812 */ /* 0x000fe200078efe13 */
[----:B------:R-:W-:Y:S01]  /*0120*/  IMAD R5, R2, 0x9, R4 ;  /* 0x0000000902057824 */ /* 0x000fe200078e0204 */
[----:B------:R-:W-:-:S02]  /*0130*/  LOP3.LUT R7, R16, 0x18, R19, 0xfe, !PT ;  /* 0x0000001810077812 */ /* 0x000fc400078efe13 */
[----:B------:R-:W-:Y:S01]  /*0140*/  ISETP.LT.AND P1, PT, R2, 0xc0, !P0 ;  /* 0x000000c00200780c */ /* 0x000fe20004721270 */
[----:B--2---:R-:W-:Y:S01]  /*0150*/  IMAD.WIDE R2, R3, 0x4, R14 ;  /* 0x0000000403027825 */ /* 0x004fe200078e020e */
[----:B------:R-:W-:Y:S02]  /*0160*/  ISETP.LT.AND P6, PT, R6, 0xc0, !P0 ;  /* 0x000000c00600780c */ /* 0x000fe400047c1270 */
[----:B------:R-:W-:Y:S02]  /*0170*/  LOP3.LUT R8, R16, 0x20, R19, 0xfe, !PT ;  /* 0x0000002010087812 */ /* 0x000fe400078efe13 */
[----:B------:R-:W-:Y:S01]  /*0180*/  ISETP.LT.AND P5, PT, R7, 0xc0, !P0 ;  /* 0x000000c00700780c */ /* 0x000fe200047a1270 */
[----:B------:R1:W2:Y:S01]  /*0190*/  @P2 LDG.E.EL R18, desc[UR6][R2.64] ;  /* 0x0000000602122981 */ /* 0x0002a2000c2e1900 */
[----:B------:R-:W-:Y:S02]  /*01a0*/  LOP3.LUT R4, R16, 0x28, R19, 0xfe, !PT ;  /* 0x0000002810047812 */ /* 0x000fe400078efe13 */
[----:B------:R-:W-:-:S02]  /*01b0*/  LOP3.LUT R6, R16, 0x30, R19, 0xfe, !PT ;  /* 0x0000003010067812 */ /* 0x000fc400078efe13 */
[----:B------:R-:W-:Y:S02]  /*01c0*/  LOP3.LUT R7, R16, 0x38, R19, 0xfe, !PT ;  /* 0x0000003810077812 */ /* 0x000fe400078efe13 */
[----:B------:R-:W-:Y:S02]  /*01d0*/  ISETP.LT.AND P4, PT, R8, 0xc0, !P0 ;  /* 0x000000c00800780c */ /* 0x000fe40004781270 */
[----:B------:R-:W-:Y:S02]  /*01e0*/  ISETP.LT.AND P3, PT, R4, 0xc0, !P0 ;  /* 0x000000c00400780c */ /* 0x000fe40004761270 */
[----:B------:R-:W-:Y:S02]  /*01f0*/  ISETP.LT.AND P2, PT, R6, 0xc0, !P0 ;  /* 0x000000c00600780c */ /* 0x000fe40004741270 */
[----:B------:R-:W-:Y:S01]  /*0200*/  ISETP.LT.AND P0, PT, R7, 0xc0, !P0 ;  /* 0x000000c00700780c */ /* 0x000fe20004701270 */
[C---:B------:R-:W-:Y:S02]  /*0210*/  VIADD R7, R5.reuse, 0x90 ;  /* 0x0000009005077836 */ /* 0x040fe40000000000 */
[----:B------:R-:W-:-:S02]  /*0220*/  VIADD R9, R5, 0xd8 ;  /* 0x000000d805097836 */ /* 0x000fc40000000000 */
[C---:B------:R-:W-:Y:S02]  /*0230*/  VIADD R11, R5.reuse, 0x120 ;  /* 0x00000120050b7836 */ /* 0x040fe40000000000 */
[C---:B------:R-:W-:Y:S02]  /*0240*/  VIADD R13, R5.reuse, 0x168 ;  /* 0x00000168050d7836 */ /* 0x040fe40000000000 */
[C---:B------:R-:W-:Y:S02]  /*0250*/  VIADD R23, R5.reuse, 0x1b0 ;  /* 0x000001b005177836 */ /* 0x040fe40000000000 */
[C---:B------:R-:W-:Y:S02]  /*0260*/  VIADD R25, R5.reuse, 0x1f8 ;  /* 0x000001f805197836 */ /* 0x040fe40000000000 */
[----:B-1----:R-:W-:-:S04]  /*0270*/  IMAD.WIDE R2, R5, 0x4, R14 ;  /* 0x0000000405027825 */ /* 0x002fc800078e020e */
[----:B------:R-:W-:-:S04]  /*0280*/  IMAD.WIDE R4, R7, 0x4, R14 ;  /* 0x0000000407047825 */ /* 0x000fc800078e020e */
[----:B------:R-:W-:-:S04]  /*0290*/  IMAD.WIDE R6, R9, 0x4, R14 ;  /* 0x0000000409067825 */ /* 0x000fc800078e020e */
[----:B------:R-:W-:Y:S01]  /*02a0*/  IMAD.WIDE R8, R11, 0x4, R14 ;  /* 0x000000040b087825 */ /* 0x000fe200078e020e */
[----:B------:R-:W-:-:S03]  /*02b0*/  CS2R R20, SRZ ;  /* 0x0000000000147805 */ /* 0x000fc6000001ff00 */
[----:B------:R-:W-:-:S03]  /*02c0*/  IMAD.WIDE R10, R13, 0x4, R14 ;  /* 0x000000040d0a7825 */ /* 0x000fc600078e020e */
[----:B------:R-:W3:Y:S01]  /*02d0*/  @P5 LDG.E.EL R20, desc[UR6][R6.64] ;  /* 0x0000000606145981 */ /* 0x000ee2000c2e1900 */
[----:B------:R-:W-:-:S03]  /*02e0*/  IMAD.WIDE R12, R23, 0x4, R14 ;  /* 0x00000004170c7825 */ /* 0x000fc600078e020e */
[----:B------:R-:W4:Y:S01]  /*02f0*/  @P4 LDG.E.EL R21, desc[UR6][R8.64] ;  /* 0x0000000608154981 */ /* 0x000f22000c2e1900 */
[----:B------:R-:W-:Y:S01]  /*0300*/  IMAD.WIDE R14, R25, 0x4, R14 ;  /* 0x00000004190e7825 */ /* 0x000fe200078e020e */
[----:B------:R-:W-:-:S03]  /*0310*/  CS2R R24, SRZ ;  /* 0x0000000000187805 */ /* 0x000fc6000001ff00 */
[----:B------:R-:W-:Y:S02]  /*0320*/  IMAD.MOV.U32 R22, RZ, RZ, RZ ;  /* 0x000000ffff167224 */ /* 0x000fe400078e00ff */
[----:B------:R-:W-:Y:S01]  /*0330*/  IMAD.MOV.U32 R23, RZ, RZ, RZ ;  /* 0x000000ffff177224 */ /* 0x000fe200078e00ff */
[----:B------:R-:W5:Y:S01]  /*0340*/  @P2 LDG.E.EL R24, desc[UR6][R12.64] ;  /* 0x000000060c182981 */ /* 0x000f62000c2e1900 */
[----:B------:R-:W-:-:S03]  /*0350*/  IMAD.MOV.U32 R26, RZ, RZ, RZ ;  /* 0x000000ffff1a7224 */ /* 0x000fc600078e00ff */
[----:B------:R1:W5:Y:S04]  /*0360*/  @P6 LDG.E.EL R22, desc[UR6][R4.64] ;  /* 0x0000000604166981 */ /* 0x000368000c2e1900 */
[----:B------:R1:W5:Y:S04]  /*0370*/  @P3 LDG.E.EL R23, desc[UR6][R10.64] ;  /* 0x000000060a173981 */ /* 0x000368000c2e1900 */
[----:B------:R1:W5:Y:S04]  /*0380*/  @P1 LDG.E.EL R26, desc[UR6][R2.64] ;  /* 0x00000006021a1981 */ /* 0x000368000c2e1900 */
[----:B------:R-:W5:Y:S01]  /*0390*/  @P0 LDG.E.EL R25, desc[UR6][R14.64] ;  /* 0x000000060e190981 */ /* 0x000f62000c2e1900 */
[----:B------:R-:W1:Y:S01]  /*03a0*/  S2R R27, SR_TID.X ;  /* 0x00000000001b7919 */ /* 0x000e620000002100 */
[----:B------:R-:W1:Y:S01]  /*03b0*/  S2UR UR5, SR_CgaCtaId ;  /* 0x00000000000579c3 */ /* 0x000e620000008800 */
[----:B------:R-:W-:-:S02]  /*03c0*/  UMOV UR4, 0x400 ;  /* 0x0000040000047882 */ /* 0x000fc40000000000 */
[----:B-1----:R-:W-:Y:S01]  /*03d0*/  UPRMT UR4, UR5, 0x654, UR4 ;  /* 0x0000065405047896 */ /* 0x002fe20008000004 */
[----:B0-----:R-:W-:Y:S01]  /*03e0*/  IMAD.SHL.U32 R4, R27, 0x40, RZ ;  /* 0x000000401b047824 */ /* 0x001fe200078e00ff */
[----:B------:R-:W-:-:S04]  /*03f0*/  SHF.R.U32.HI R5, RZ, 0x4, R27 ;  /* 0x00000004ff057819 */ /* 0x000fc8000001161b */
[----:B------:R-:W-:Y:S02]  /*0400*/  SGXT.U32 R5, R5, 0x3 ;  /* 0x000000030505781a */ /* 0x000fe40000000000 */
[----:B------:R-:W-:-:S04]  /*0410*/  LOP3.LUT R4, R4, 0x3c0, RZ, 0xc0, !PT ;  /* 0x000003c004047812 */ /* 0x000fc800078ec0ff */
[C---:B------:R-:W-:Y:S02]  /*0420*/  LOP3.LUT R5, R4.reuse, R5, RZ, 0xfc, !PT ;  /* 0x0000000504057212 */ /* 0x040fe400078efcff */
[----:B------:R-:W-:-:S05]  /*0430*/  LEA.HI R4, R4, UR4, RZ, 0x1e ;  /* 0x0000000404047c11 */ /* 0x000fca000f8ff0ff */
[----:B------:R-:W-:Y:S01]  /*0440*/  IMAD R11, R5, 0x4, R4 ;  /* 0x00000004050b7824 */ /* 0x000fe200078e0204 */
[C---:B------:R-:W-:Y:S01]  /*0450*/  LOP3.LUT R2, R27.reuse, 0x70, RZ, 0xc0, !PT ;  /* 0x000000701b027812 */ /* 0x040fe200078ec0ff */
[----:B------:R-:W-:-:S04]  /*0460*/  IMAD.SHL.U32 R8, R27, 0x4, RZ ;  /* 0x000000041b087824 */ /* 0x000fc800078e00ff */
[----:B------:R-:W-:Y:S01]  /*0470*/  VIADD R3, R2, UR4 ;  /* 0x0000000402037c36 */ /* 0x000fe20008000000 */
[----:B------:R-:W-:-:S05]  /*0480*/  LOP3.LUT R8, R8, 0x1fc, RZ, 0xc0, !PT ;  /* 0x000001fc08087812 */ /* 0x000fca00078ec0ff */
[----:B------:R-:W-:Y:S02]  /*0490*/  IMAD R4, R8, 0x4, R3 ;  /* 0x0000000408047824 */ /* 0x000fe400078e0203 */
[----:B------:R-:W0:Y:S01]  /*04a0*/  LDC.64 R2, c[0x0][0x218] ;  /* 0x00008600ff027b82 */ /* 0x000e220000000a00 */
[----:B------:R-:W-:-:S05]  /*04b0*/  IMAD.SHL.U32 R9, R0, 0x4, RZ ;  /* 0x0000000400097824 */ /* 0x000fca00078e00ff */
[----:B------:R-:W-:Y:S02]  /*04c0*/  LOP3.LUT R9, R16, 0x3c, R9, 0xf8, !PT ;  /* 0x0000003c10097812 */ /* 0x000fe400078ef809 */
[----:B------:R-:W-:Y:S02]  /*04d0*/  LOP3.LUT R0, R17, R19, RZ, 0xfc, !PT ;  /* 0x0000001311007212 */ /* 0x000fe400078efcff */
[----:B------:R-:W-:Y:S02]  /*04e0*/  SHF.R.U32.HI R10, RZ, 0x2, R9 ;  /* 0x00000002ff0a7819 */ /* 0x000fe40000011609 */
[----:B------:R-:W-:Y:S02]  /*04f0*/  ISETP.GE.AND P0, PT, R9, 0xc0, PT ;  /* 0x000000c00900780c */ /* 0x000fe40003f06270 */
[----:B------:R-:W-:Y:S01]  /*0500*/  LOP3.LUT R17, R17, 0x8, R19, 0xfe, !PT ;  /* 0x0000000811117812 */ /* 0x000fe200078efe13 */
[----:B------:R-:W-:Y:S01]  /*0510*/  IMAD R9, R10, 0x24, RZ ;  /* 0x000000240a097824 */ /* 0x000fe200078e02ff */
[----:B------:R-:W-:-:S02]  /*0520*/  LOP3.LUT R12, R8, 0x200, RZ, 0xfc, !PT ;  /* 0x00000200080c7812 */ /* 0x000fc400078efcff */
[----:B------:R-:W-:Y:S02]  /*0530*/  ISETP.LT.AND P1, PT, R0, 0x9, !P0 ;  /* 0x000000090000780c */ /* 0x000fe40004721270 */
[----:B------:R-:W-:Y:S02]  /*0540*/  ISETP.LT.AND P0, PT, R17, 0x9, !P0 ;  /* 0x000000091100780c */ /* 0x000fe40004701270 */
[----:B------:R-:W-:-:S04]  /*0550*/  SHF.R.U32.HI R12, RZ, 0x2, R12 ;  /* 0x00000002ff0c7819 */ /* 0x000fc8000001160c */
[----:B------:R-:W-:-:S05]  /*0560*/  LOP3.LUT R12, R12, 0xf0, RZ, 0xc0, !PT ;  /* 0x000000f00c0c7812 */ /* 0x000fca00078ec0ff */
[----:B------:R-:W-:-:S04]  /*0570*/  VIADD R13, R12, UR4 ;  /* 0x000000040c0d7c36 */ /* 0x000fc80008000000 */
[----:B------:R-:W-:Y:S01]  /*0580*/  IMAD R13, R8, 0x4, R13 ;  /* 0x00000004080d7824 */ /* 0x000fe200078e020d */
[----:B--2---:R-:W-:Y:S04]  /*0590*/  STS [R11+0x20], R18 ;  /* 0x000020120b007388 */ /* 0x004fe80000000800 */
[----:B---3--:R-:W-:Y:S04]  /*05a0*/  STS [R11+0x60], R20 ;  /* 0x000060140b007388 */ /* 0x008fe80000000800 */
[----:B----4-:R-:W-:Y:S04]  /*05b0*/  STS [R11+0x80], R21 ;  /* 0x000080150b007388 */ /* 0x010fe80000000800 */
[----:B-----5:R-:W-:Y:S04]  /*05c0*/  STS [R11+0xc0], R24 ;  /* 0x0000c0180b007388 */ /* 0x020fe80000000800 */
[----:B------:R-:W-:Y:S04]  /*05d0*/  STS [R11+0x40], R22 ;  /* 0x000040160b007388 */ /* 0x000fe80000000800 */
[----:B------:R-:W-:Y:S04]  /*05e0*/  STS [R11+0xa0], R23 ;  /* 0x0000a0170b007388 */ /* 0x000fe80000000800 */
[----:B------:R-:W-:Y:S04]  /*05f0*/  STS [R11], R26 ;  /* 0x0000001a0b007388 */ /* 0x000fe80000000800 */
[----:B------:R1:W-:Y:S01]  /*0600*/  STS [R11+0xe0], R25 ;  /* 0x0000e0190b007388 */ /* 0x0003e20000000800 */
[----:B------:R-:W-:Y:S06]  /*0610*/  BAR.SYNC.DEFER_BLOCKING 0x0 ;  /* 0x0000000000007b1d */ /* 0x000fec0000010000 */
[----:B------:R-:W2:Y:S01]  /*0620*/  LDS.128 R4, [R4] ;  /* 0x0000000004047984 */ /* 0x000ea20000000c00 */
[----:B-1----:R-:W-:-:S04]  /*0630*/  IMAD R11, R0, 0x4, R9 ;  /* 0x00000004000b7824 */ /* 0x002fc800078e0209 */
[----:B0-----:R-:W-:-:S05]  /*0640*/  IMAD.WIDE R10, R11, 0x4, R2 ;  /* 0x000000040b0a7825 */ /* 0x001fca00078e0202 */
[----:B--2---:R0:W-:Y:S02]  /*0650*/  @P1 STG.E.128 desc[UR6][R10.64], R4 ;  /* 0x000000040a001986 */ /* 0x0041e4000c101d06 */
[----:B0-----:R-:W-:Y:S05]  /*0660*/  @!P0 EXIT ;  /* 0x000000000000894d */ /* 0x001fea0003800000 */
[----:B------:R-:W0:Y:S01]  /*0670*/  LDS.128 R12, [R13+0x800] ;  /* 0x000800000d0c7984 */ /* 0x000e220000000c00 */
[----:B------:R-:W-:-:S04]  /*0680*/  IMAD R9, R17, 0x4, R9 ;  /* 0x0000000411097824 */ /* 0x000fc800078e0209 */
[----:B------:R-:W-:-:S05]  /*0690*/  IMAD.WIDE R2, R9, 0x4, R2 ;  /* 0x0000000409027825 */ /* 0x000fca00078e0202 */
[----:B0-----:R-:W-:Y:S01]  /*06a0*/  STG.E.128 desc[UR6][R2.64], R12 ;  /* 0x0000000c02007986 */ /* 0x001fe2000c101d06 */
[----:B------:R-:W-:Y:S05]  /*06b0*/  EXIT ;  /* 0x000000000000794d */ /* 0x000fea0003800000 */
.L_x_0:
[----:B------:R-:W-:-:S00]  /*06c0*/  BRA `(.L_x_0) ;  /* 0xfffffffc00fc7947 */ /* 0x000fc0000383ffff */
[----:B------:R-:W-:-:S00]  /*06d0*/  NOP ;  /* 0x0000000000007918 */ /* 0x000fc00000000000 */
        /* <DEDUP_REMOVED lines=10> */
.L_x_1:


//--------------------- .nv.shared.triton_poi_fused_0 --------------------------
	.section	.nv.shared.triton_poi_fused_0,"aw",@nobits
	.sectionflags	@""
	.align	16
	.zero		1024


//--------------------- .nv.constant0.triton_poi_fused_0 --------------------------
	.section	.nv.constant0.triton_poi_fused_0,"a",@progbits
	.sectionflags	@""
	.align	4
.nv.constant0.triton_poi_fused_0:
	.zero		552
